//
// Generated by NVIDIA NVVM Compiler
//
// Compiler Build ID: CL-36424714
// Cuda compilation tools, release 13.0, V13.0.88
// Based on NVVM 20.0.0
//

.version 9.0
.target sm_100
.address_size 64

	// .globl	_Z18segmentedPrefixSumPKiPiS1_i
.global .align 1 .b8 _ZN34_INTERNAL_3ea0d62d_4_k_cu_478f80374cuda3std3__45__cpo5beginE[1];
.global .align 1 .b8 _ZN34_INTERNAL_3ea0d62d_4_k_cu_478f80374cuda3std3__45__cpo3endE[1];
.global .align 1 .b8 _ZN34_INTERNAL_3ea0d62d_4_k_cu_478f80374cuda3std3__45__cpo6cbeginE[1];
.global .align 1 .b8 _ZN34_INTERNAL_3ea0d62d_4_k_cu_478f80374cuda3std3__45__cpo4cendE[1];
.global .align 1 .b8 _ZN34_INTERNAL_3ea0d62d_4_k_cu_478f80374cuda3std3__45__cpo6rbeginE[1];
.global .align 1 .b8 _ZN34_INTERNAL_3ea0d62d_4_k_cu_478f80374cuda3std3__45__cpo4rendE[1];
.global .align 1 .b8 _ZN34_INTERNAL_3ea0d62d_4_k_cu_478f80374cuda3std3__45__cpo7crbeginE[1];
.global .align 1 .b8 _ZN34_INTERNAL_3ea0d62d_4_k_cu_478f80374cuda3std3__45__cpo5crendE[1];
.global .align 1 .b8 _ZN34_INTERNAL_3ea0d62d_4_k_cu_478f80374cuda3std3__436_GLOBAL__N__3ea0d62d_4_k_cu_478f80376ignoreE[1];
.global .align 1 .b8 _ZN34_INTERNAL_3ea0d62d_4_k_cu_478f80374cuda3std3__419piecewise_constructE[1];
.global .align 1 .b8 _ZN34_INTERNAL_3ea0d62d_4_k_cu_478f80374cuda3std3__48in_placeE[1];
.global .align 1 .b8 _ZN34_INTERNAL_3ea0d62d_4_k_cu_478f80374cuda3std3__420unreachable_sentinelE[1];
.global .align 1 .b8 _ZN34_INTERNAL_3ea0d62d_4_k_cu_478f80374cuda3std3__47nulloptE[1];
.global .align 1 .b8 _ZN34_INTERNAL_3ea0d62d_4_k_cu_478f80374cuda3std3__48unexpectE[1];
.global .align 1 .b8 _ZN34_INTERNAL_3ea0d62d_4_k_cu_478f80374cuda3std6ranges3__45__cpo4swapE[1];
.global .align 1 .b8 _ZN34_INTERNAL_3ea0d62d_4_k_cu_478f80374cuda3std6ranges3__45__cpo9iter_moveE[1];
.global .align 1 .b8 _ZN34_INTERNAL_3ea0d62d_4_k_cu_478f80374cuda3std6ranges3__45__cpo5beginE[1];
.global .align 1 .b8 _ZN34_INTERNAL_3ea0d62d_4_k_cu_478f80374cuda3std6ranges3__45__cpo3endE[1];
.global .align 1 .b8 _ZN34_INTERNAL_3ea0d62d_4_k_cu_478f80374cuda3std6ranges3__45__cpo6cbeginE[1];
.global .align 1 .b8 _ZN34_INTERNAL_3ea0d62d_4_k_cu_478f80374cuda3std6ranges3__45__cpo4cendE[1];
.global .align 1 .b8 _ZN34_INTERNAL_3ea0d62d_4_k_cu_478f80374cuda3std6ranges3__45__cpo7advanceE[1];
.global .align 1 .b8 _ZN34_INTERNAL_3ea0d62d_4_k_cu_478f80374cuda3std6ranges3__45__cpo9iter_swapE[1];
.global .align 1 .b8 _ZN34_INTERNAL_3ea0d62d_4_k_cu_478f80374cuda3std6ranges3__45__cpo4nextE[1];
.global .align 1 .b8 _ZN34_INTERNAL_3ea0d62d_4_k_cu_478f80374cuda3std6ranges3__45__cpo4prevE[1];
.global .align 1 .b8 _ZN34_INTERNAL_3ea0d62d_4_k_cu_478f80374cuda3std6ranges3__45__cpo4dataE[1];
.global .align 1 .b8 _ZN34_INTERNAL_3ea0d62d_4_k_cu_478f80374cuda3std6ranges3__45__cpo5cdataE[1];
.global .align 1 .b8 _ZN34_INTERNAL_3ea0d62d_4_k_cu_478f80374cuda3std6ranges3__45__cpo4sizeE[1];
.global .align 1 .b8 _ZN34_INTERNAL_3ea0d62d_4_k_cu_478f80374cuda3std6ranges3__45__cpo5ssizeE[1];
.global .align 1 .b8 _ZN34_INTERNAL_3ea0d62d_4_k_cu_478f80374cuda3std6ranges3__45__cpo8distanceE[1];
.global .align 1 .b8 _ZN34_INTERNAL_3ea0d62d_4_k_cu_478f80376thrust24THRUST_300001_SM_1000_NS6system6detail10sequential3seqE[1];
.global .align 1 .b8 _ZN34_INTERNAL_3ea0d62d_4_k_cu_478f80376thrust24THRUST_300001_SM_1000_NS12placeholders2_1E[1];
.global .align 1 .b8 _ZN34_INTERNAL_3ea0d62d_4_k_cu_478f80376thrust24THRUST_300001_SM_1000_NS12placeholders2_2E[1];
.global .align 1 .b8 _ZN34_INTERNAL_3ea0d62d_4_k_cu_478f80376thrust24THRUST_300001_SM_1000_NS12placeholders2_3E[1];
.global .align 1 .b8 _ZN34_INTERNAL_3ea0d62d_4_k_cu_478f80376thrust24THRUST_300001_SM_1000_NS12placeholders2_4E[1];
.global .align 1 .b8 _ZN34_INTERNAL_3ea0d62d_4_k_cu_478f80376thrust24THRUST_300001_SM_1000_NS12placeholders2_5E[1];
.global .align 1 .b8 _ZN34_INTERNAL_3ea0d62d_4_k_cu_478f80376thrust24THRUST_300001_SM_1000_NS12placeholders2_6E[1];
.global .align 1 .b8 _ZN34_INTERNAL_3ea0d62d_4_k_cu_478f80376thrust24THRUST_300001_SM_1000_NS12placeholders2_7E[1];
.global .align 1 .b8 _ZN34_INTERNAL_3ea0d62d_4_k_cu_478f80376thrust24THRUST_300001_SM_1000_NS12placeholders2_8E[1];
.global .align 1 .b8 _ZN34_INTERNAL_3ea0d62d_4_k_cu_478f80376thrust24THRUST_300001_SM_1000_NS12placeholders2_9E[1];
.global .align 1 .b8 _ZN34_INTERNAL_3ea0d62d_4_k_cu_478f80376thrust24THRUST_300001_SM_1000_NS12placeholders3_10E[1];

.visible .entry _Z18segmentedPrefixSumPKiPiS1_i(
	.param .u64 .ptr .align 1 _Z18segmentedPrefixSumPKiPiS1_i_param_0,
	.param .u64 .ptr .align 1 _Z18segmentedPrefixSumPKiPiS1_i_param_1,
	.param .u64 .ptr .align 1 _Z18segmentedPrefixSumPKiPiS1_i_param_2,
	.param .u32 _Z18segmentedPrefixSumPKiPiS1_i_param_3
)
{
	.reg .pred 	%p<5>;
	.reg .b32 	%r<40>;
	.reg .b64 	%rd<17>;

	ld.param.u64 	%rd4, [_Z18segmentedPrefixSumPKiPiS1_i_param_0];
	ld.param.u64 	%rd5, [_Z18segmentedPrefixSumPKiPiS1_i_param_1];
	ld.param.u64 	%rd6, [_Z18segmentedPrefixSumPKiPiS1_i_param_2];
	ld.param.u32 	%r5, [_Z18segmentedPrefixSumPKiPiS1_i_param_3];
	cvta.to.global.u64 	%rd1, %rd6;
	cvta.to.global.u64 	%rd2, %rd5;
	mov.u32 	%r7, %tid.x;
	mov.u32 	%r8, %ctaid.x;
	mov.u32 	%r9, %ntid.x;
	mad.lo.s32 	%r1, %r8, %r9, %r7;
	setp.lt.s32 	%p1, %r1, 1;
	mov.b32 	%r39, 0;
	@%p1 bra 	$L__BB0_2;
	cvta.to.global.u64 	%rd7, %rd4;
	mul.wide.u32 	%rd8, %r1, 4;
	add.s64 	%rd9, %rd7, %rd8;
	ld.global.u32 	%r39, [%rd9];
$L__BB0_2:
	// begin inline asm
	mov.u32 %r10, %laneid;
	// end inline asm
	and.b32  	%r29, %r10, -8;
	mov.b32 	%r30, 255;
	shl.b32 	%r28, %r30, %r29;
	mov.b32 	%r13, 1;
	mov.b32 	%r26, 6144;
	// begin inline asm
	{  .reg .s32 r0;  .reg .pred p;  shfl.sync.up.b32 r0|p, %r39, %r13, %r26, %r28;  @p add.s32 r0, r0, %r39;  mov.s32 %r11, r0;}
	// end inline asm
	mov.b32 	%r19, 2;
	// begin inline asm
	{  .reg .s32 r0;  .reg .pred p;  shfl.sync.up.b32 r0|p, %r11, %r19, %r26, %r28;  @p add.s32 r0, r0, %r11;  mov.s32 %r17, r0;}
	// end inline asm
	mov.b32 	%r25, 4;
	// begin inline asm
	{  .reg .s32 r0;  .reg .pred p;  shfl.sync.up.b32 r0|p, %r17, %r25, %r26, %r28;  @p add.s32 r0, r0, %r17;  mov.s32 %r23, r0;}
	// end inline asm
	sub.s32 	%r4, %r23, %r39;
	setp.ge.s32 	%p2, %r1, %r5;
	@%p2 bra 	$L__BB0_4;
	mul.wide.s32 	%rd10, %r1, 4;
	add.s64 	%rd11, %rd2, %rd10;
	st.global.u32 	[%rd11], %r4;
$L__BB0_4:
	and.b32  	%r31, %r1, -2147483641;
	setp.ne.s32 	%p3, %r31, 7;
	mul.wide.u32 	%rd12, %r1, 4;
	add.s64 	%rd3, %rd2, %rd12;
	@%p3 bra 	$L__BB0_6;
	shr.u32 	%r32, %r1, 3;
	ld.global.u32 	%r33, [%rd3];
	mul.wide.u32 	%rd13, %r32, 4;
	add.s64 	%rd14, %rd1, %rd13;
	st.global.u32 	[%rd14], %r33;
$L__BB0_6:
	bar.sync 	0;
	setp.lt.s32 	%p4, %r1, 8;
	@%p4 bra 	$L__BB0_8;
	shr.u32 	%r34, %r1, 3;
	add.s32 	%r35, %r34, -1;
	mul.wide.u32 	%rd15, %r35, 4;
	add.s64 	%rd16, %rd1, %rd15;
	ld.global.u32 	%r36, [%rd16];
	ld.global.u32 	%r37, [%rd3];
	add.s32 	%r38, %r37, %r36;
	st.global.u32 	[%rd3], %r38;
$L__BB0_8:
	ret;

}
	// .globl	_ZN3cub18CUB_300001_SM_10006detail11EmptyKernelIvEEvv
.visible .entry _ZN3cub18CUB_300001_SM_10006detail11EmptyKernelIvEEvv()
{


	ret;

}


// ===== COMPILED SASS (sm_100) =====

	.target	sm_100

	.elftype	@"ET_EXEC"


//--------------------- .note.nv.tkinfo           --------------------------
	.section	.note.nv.tkinfo,"",@"SHT_NOTE"
	.sectionflags	@"SHF_NOTE_NV_TKINFO"
	.tkinfo
        /*0018*/ 	.word	0x00000002
        /*0030*/ 	.string	""
        /*0030*/ 	.string	"ptxas"
        /*0030*/ 	.string	"Cuda compilation tools, release 13.0, V13.0.88"
        /*0030*/ 	.string	"Build cuda_13.0.r13.0/compiler.36424714_0"
        /*0030*/ 	.string	"-arch sm_100 -m 64 "



//--------------------- .note.nv.cuinfo           --------------------------
	.section	.note.nv.cuinfo,"",@"SHT_NOTE"
	.sectionflags	@"SHF_NOTE_NV_CUINFO"
        /*0018*/ 	.short	0x0002
        /*001a*/ 	.short	0x0064
        /*001c*/ 	.short	0x0082
	.zero		2


//--------------------- .nv.info                  --------------------------
	.section	.nv.info,"",@"SHT_CUDA_INFO"
	.align	4


	//----- nvinfo : EIATTR_REGCOUNT
	.align		4
        /*0000*/ 	.byte	0x04, 0x2f
        /*0002*/ 	.short	(.L_41 - .L_40)
	.align		4
.L_40:
        /*0004*/ 	.word	index@(_Z18segmentedPrefixSumPKiPiS1_i)
        /*0008*/ 	.word	0x0000000e


	//----- nvinfo : EIATTR_FRAME_SIZE
	.align		4
.L_41:
        /*000c*/ 	.byte	0x04, 0x11
        /*000e*/ 	.short	(.L_43 - .L_42)
	.align		4
.L_42:
        /*0010*/ 	.word	index@(_Z18segmentedPrefixSumPKiPiS1_i)
        /*0014*/ 	.word	0x00000000


	//----- nvinfo : EIATTR_REGCOUNT
	.align		4
.L_43:
        /*0018*/ 	.byte	0x04, 0x2f
        /*001a*/ 	.short	(.L_45 - .L_44)
	.align		4
.L_44:
        /*001c*/ 	.word	index@(_ZN3cub18CUB_300001_SM_10006detail11EmptyKernelIvEEvv)
        /*0020*/ 	.word	0x00000004


	//----- nvinfo : EIATTR_FRAME_SIZE
	.align		4
.L_45:
        /*0024*/ 	.byte	0x04, 0x11
        /*0026*/ 	.short	(.L_47 - .L_46)
	.align		4
.L_46:
        /*0028*/ 	.word	index@(_ZN3cub18CUB_300001_SM_10006detail11EmptyKernelIvEEvv)
        /*002c*/ 	.word	0x00000000


	//----- nvinfo : EIATTR_MIN_STACK_SIZE
	.align		4
.L_47:
        /*0030*/ 	.byte	0x04, 0x12
        /*0032*/ 	.short	(.L_49 - .L_48)
	.align		4
.L_48:
        /*0034*/ 	.word	index@(_ZN3cub18CUB_300001_SM_10006detail11EmptyKernelIvEEvv)
        /*0038*/ 	.word	0x00000000


	//----- nvinfo : EIATTR_MIN_STACK_SIZE
	.align		4
.L_49:
        /*003c*/ 	.byte	0x04, 0x12
        /*003e*/ 	.short	(.L_51 - .L_50)
	.align		4
.L_50:
        /*0040*/ 	.word	index@(_Z18segmentedPrefixSumPKiPiS1_i)
        /*0044*/ 	.word	0x00000000
.L_51:


//--------------------- .nv.compat                --------------------------
	.section	.nv.compat,"",@"SHT_CUDA_COMPAT_INFO"
	.align	4
        /*0000*/ 	.byte	0x02, 0x09, 0x00, 0x00, 0x02, 0x02, 0x01, 0x00, 0x02, 0x05, 0x05, 0x00, 0x03, 0x07, 0x01, 0x01
        /*0010*/ 	.byte	0x02, 0x03, 0x00, 0x00, 0x02, 0x06, 0x01, 0x00, 0x04, 0x0b, 0x08, 0x00, 0x09, 0x00, 0x00, 0x00
        /*0020*/ 	.byte	0x00, 0x00, 0x00, 0x00


//--------------------- .nv.info._ZN3cub18CUB_300001_SM_10006detail11EmptyKernelIvEEvv --------------------------
	.section	.nv.info._ZN3cub18CUB_300001_SM_10006detail11EmptyKernelIvEEvv,"",@"SHT_CUDA_INFO"
	.sectionflags	@""
	.align	4


	//----- nvinfo : EIATTR_CUDA_API_VERSION
	.align		4
        /*0000*/ 	.byte	0x04, 0x37
        /*0002*/ 	.short	(.L_53 - .L_52)
.L_52:
        /*0004*/ 	.word	0x00000082


	//----- nvinfo : EIATTR_SPARSE_MMA_MASK
	.align		4
.L_53:
        /*0008*/ 	.byte	0x03, 0x50
        /*000a*/ 	.short	0x0000


	//----- nvinfo : EIATTR_MAXREG_COUNT
	.align		4
        /*000c*/ 	.byte	0x03, 0x1b
        /*000e*/ 	.short	0x00ff


	//----- nvinfo : EIATTR_MERCURY_ISA_VERSION
	.align		4
        /*0010*/ 	.byte	0x03, 0x5f
        /*0012*/ 	.short	0x0101


	//----- nvinfo : EIATTR_VRC_CTA_INIT_COUNT
	.align		4
        /*0014*/ 	.byte	0x02, 0x4a
	.zero		1
	.zero		1


	//----- nvinfo : EIATTR_EXIT_INSTR_OFFSETS
	.align		4
        /*0018*/ 	.byte	0x04, 0x1c
        /*001a*/ 	.short	(.L_55 - .L_54)


	//   ....[0]....
.L_54:
        /*001c*/ 	.word	0x00000010


	//----- nvinfo : EIATTR_SW_WAR
	.align		4
.L_55:
        /*0020*/ 	.byte	0x04, 0x36
        /*0022*/ 	.short	(.L_57 - .L_56)
.L_56:
        /*0024*/ 	.word	0x00000008
.L_57:


//--------------------- .nv.info._Z18segmentedPrefixSumPKiPiS1_i --------------------------
	.section	.nv.info._Z18segmentedPrefixSumPKiPiS1_i,"",@"SHT_CUDA_INFO"
	.sectionflags	@""
	.align	4


	//----- nvinfo : EIATTR_CUDA_API_VERSION
	.align		4
        /*0000*/ 	.byte	0x04, 0x37
        /*0002*/ 	.short	(.L_59 - .L_58)
.L_58:
        /*0004*/ 	.word	0x00000082


	//----- nvinfo : EIATTR_KPARAM_INFO
	.align		4
.L_59:
        /*0008*/ 	.byte	0x04, 0x17
        /*000a*/ 	.short	(.L_61 - .L_60)
.L_60:
        /*000c*/ 	.word	0x00000000
        /*0010*/ 	.short	0x0003
        /*0012*/ 	.short	0x0018
        /*0014*/ 	.byte	0x00, 0xf0, 0x11, 0x00


	//----- nvinfo : EIATTR_KPARAM_INFO
	.align		4
.L_61:
        /*0018*/ 	.byte	0x04, 0x17
        /*001a*/ 	.short	(.L_63 - .L_62)
.L_62:
        /*001c*/ 	.word	0x00000000
        /*0020*/ 	.short	0x0002
        /*0022*/ 	.short	0x0010
        /*0024*/ 	.byte	0x00, 0xf5, 0x21, 0x00


	//----- nvinfo : EIATTR_KPARAM_INFO
	.align		4
.L_63:
        /*0028*/ 	.byte	0x04, 0x17
        /*002a*/ 	.short	(.L_65 - .L_64)
.L_64:
        /*002c*/ 	.word	0x00000000
        /*0030*/ 	.short	0x0001
        /*0032*/ 	.short	0x0008
        /*0034*/ 	.byte	0x00, 0xf5, 0x21, 0x00


	//----- nvinfo : EIATTR_KPARAM_INFO
	.align		4
.L_65:
        /*0038*/ 	.byte	0x04, 0x17
        /*003a*/ 	.short	(.L_67 - .L_66)
.L_66:
        /*003c*/ 	.word	0x00000000
        /*0040*/ 	.short	0x0000
        /*0042*/ 	.short	0x0000
        /*0044*/ 	.byte	0x00, 0xf5, 0x21, 0x00


	//----- nvinfo : EIATTR_SPARSE_MMA_MASK
	.align		4
.L_67:
        /*0048*/ 	.byte	0x03, 0x50
        /*004a*/ 	.short	0x0000


	//----- nvinfo : EIATTR_MAXREG_COUNT
	.align		4
        /*004c*/ 	.byte	0x03, 0x1b
        /*004e*/ 	.short	0x00ff


	//----- nvinfo : EIATTR_NUM_BARRIERS
	.align		4
        /*0050*/ 	.byte	0x02, 0x4c
        /*0052*/ 	.byte	0x01
	.zero		1


	//----- nvinfo : EIATTR_MERCURY_ISA_VERSION
	.align		4
        /*0054*/ 	.byte	0x03, 0x5f
        /*0056*/ 	.short	0x0101


	//----- nvinfo : EIATTR_INT_WARP_WIDE_INSTR_OFFSETS
	.align		4
        /*0058*/ 	.byte	0x04, 0x31
        /*005a*/ 	.short	(.L_69 - .L_68)


	//   ....[0]....
.L_68:
        /*005c*/ 	.word	0x00000120


	//   ....[1]....
        /*0060*/ 	.word	0x00000130


	//   ....[2]....
        /*0064*/ 	.word	0x00000140


	//----- nvinfo : EIATTR_COOP_GROUP_MASK_REGIDS
	.align		4
.L_69:
        /*0068*/ 	.byte	0x04, 0x29
        /*006a*/ 	.short	(.L_71 - .L_70)


	//   ....[0]....
.L_70:
        /*006c*/ 	.word	0x05000005


	//   ....[1]....
        /*0070*/ 	.word	0x05000005


	//   ....[2]....
        /*0074*/ 	.word	0x05000005


	//   ....[3]....
        /*0078*/ 	.word	0x05000005


	//   ....[4]....
        /*007c*/ 	.word	0x05000005


	//----- nvinfo : EIATTR_COOP_GROUP_INSTR_OFFSETS
	.align		4
.L_71:
        /*0080*/ 	.byte	0x04, 0x28
        /*0082*/ 	.short	(.L_73 - .L_72)


	//   ....[0]....
.L_72:
        /*0084*/ 	.word	0x00000160


	//   ....[1]....
        /*0088*/ 	.word	0x00000190


	//   ....[2]....
        /*008c*/ 	.word	0x000001b0


	//   ....[3]....
        /*0090*/ 	.word	0x00000440


	//   ....[4]....
        /*0094*/ 	.word	0x000004e0


	//----- nvinfo : EIATTR_VRC_CTA_INIT_COUNT
	.align		4
.L_73:
        /*0098*/ 	.byte	0x02, 0x4a
	.zero		1
	.zero		1


	//----- nvinfo : EIATTR_EXIT_INSTR_OFFSETS
	.align		4
        /*009c*/ 	.byte	0x04, 0x1c
        /*009e*/ 	.short	(.L_75 - .L_74)


	//   ....[0]....
.L_74:
        /*00a0*/ 	.word	0x00000330


	//   ....[1]....
        /*00a4*/ 	.word	0x000003f0


	//----- nvinfo : EIATTR_CRS_STACK_SIZE
	.align		4
.L_75:
        /*00a8*/ 	.byte	0x04, 0x1e
        /*00aa*/ 	.short	(.L_77 - .L_76)
.L_76:
        /*00ac*/ 	.word	0x00000000


	//----- nvinfo : EIATTR_CBANK_PARAM_SIZE
	.align		4
.L_77:
        /*00b0*/ 	.byte	0x03, 0x19
        /*00b2*/ 	.short	0x001c


	//----- nvinfo : EIATTR_PARAM_CBANK
	.align		4
        /*00b4*/ 	.byte	0x04, 0x0a
        /*00b6*/ 	.short	(.L_79 - .L_78)
	.align		4
.L_78:
        /*00b8*/ 	.word	index@(.nv.constant0._Z18segmentedPrefixSumPKiPiS1_i)
        /*00bc*/ 	.short	0x0380
        /*00be*/ 	.short	0x001c


	//----- nvinfo : EIATTR_SW_WAR
	.align		4
.L_79:
        /*00c0*/ 	.byte	0x04, 0x36
        /*00c2*/ 	.short	(.L_81 - .L_80)
.L_80:
        /*00c4*/ 	.word	0x00000008
.L_81:


//--------------------- .nv.callgraph             --------------------------
	.section	.nv.callgraph,"",@"SHT_CUDA_CALLGRAPH"
	.align	4
	.sectionentsize	8
	.align		4
        /*0000*/ 	.word	0x00000000
	.align		4
        /*0004*/ 	.word	0xffffffff
	.align		4
        /*0008*/ 	.word	0x00000000
	.align		4
        /*000c*/ 	.word	0xfffffffe
	.align		4
        /*0010*/ 	.word	0x00000000
	.align		4
        /*0014*/ 	.word	0xfffffffd
	.align		4
        /*0018*/ 	.word	0x00000000
	.align		4
        /*001c*/ 	.word	0xfffffffc


//--------------------- .nv.constant4             --------------------------
	.section	.nv.constant4,"a",@progbits
	.align	8
	.align		8
.nv.constant4:
        /*0000*/ 	.dword	_ZN34_INTERNAL_3ea0d62d_4_k_cu_478f80374cuda3std3__45__cpo5beginE
	.align		8
        /*0008*/ 	.dword	_ZN34_INTERNAL_3ea0d62d_4_k_cu_478f80374cuda3std3__45__cpo3endE
	.align		8
        /*0010*/ 	.dword	_ZN34_INTERNAL_3ea0d62d_4_k_cu_478f80374cuda3std3__45__cpo6cbeginE
	.align		8
        /*0018*/ 	.dword	_ZN34_INTERNAL_3ea0d62d_4_k_cu_478f80374cuda3std3__45__cpo4cendE
	.align		8
        /*0020*/ 	.dword	_ZN34_INTERNAL_3ea0d62d_4_k_cu_478f80374cuda3std3__45__cpo6rbeginE
	.align		8
        /*0028*/ 	.dword	_ZN34_INTERNAL_3ea0d62d_4_k_cu_478f80374cuda3std3__45__cpo4rendE
	.align		8
        /*0030*/ 	.dword	_ZN34_INTERNAL_3ea0d62d_4_k_cu_478f80374cuda3std3__45__cpo7crbeginE
	.align		8
        /*0038*/ 	.dword	_ZN34_INTERNAL_3ea0d62d_4_k_cu_478f80374cuda3std3__45__cpo5crendE
	.align		8
        /*0040*/ 	.dword	_ZN34_INTERNAL_3ea0d62d_4_k_cu_478f80374cuda3std3__436_GLOBAL__N__3ea0d62d_4_k_cu_478f80376ignoreE
	.align		8
        /*0048*/ 	.dword	_ZN34_INTERNAL_3ea0d62d_4_k_cu_478f80374cuda3std3__419piecewise_constructE
	.align		8
        /*0050*/ 	.dword	_ZN34_INTERNAL_3ea0d62d_4_k_cu_478f80374cuda3std3__48in_placeE
	.align		8
        /*0058*/ 	.dword	_ZN34_INTERNAL_3ea0d62d_4_k_cu_478f80374cuda3std3__420unreachable_sentinelE
	.align		8
        /*0060*/ 	.dword	_ZN34_INTERNAL_3ea0d62d_4_k_cu_478f80374cuda3std3__47nulloptE
	.align		8
        /*0068*/ 	.dword	_ZN34_INTERNAL_3ea0d62d_4_k_cu_478f80374cuda3std3__48unexpectE
	.align		8
        /*0070*/ 	.dword	_ZN34_INTERNAL_3ea0d62d_4_k_cu_478f80374cuda3std6ranges3__45__cpo4swapE
	.align		8
        /*0078*/ 	.dword	_ZN34_INTERNAL_3ea0d62d_4_k_cu_478f80374cuda3std6ranges3__45__cpo9iter_moveE
	.align		8
        /*0080*/ 	.dword	_ZN34_INTERNAL_3ea0d62d_4_k_cu_478f80374cuda3std6ranges3__45__cpo5beginE
	.align		8
        /*0088*/ 	.dword	_ZN34_INTERNAL_3ea0d62d_4_k_cu_478f80374cuda3std6ranges3__45__cpo3endE
	.align		8
        /*0090*/ 	.dword	_ZN34_INTERNAL_3ea0d62d_4_k_cu_478f80374cuda3std6ranges3__45__cpo6cbeginE
	.align		8
        /*0098*/ 	.dword	_ZN34_INTERNAL_3ea0d62d_4_k_cu_478f80374cuda3std6ranges3__45__cpo4cendE
	.align		8
        /*00a0*/ 	.dword	_ZN34_INTERNAL_3ea0d62d_4_k_cu_478f80374cuda3std6ranges3__45__cpo7advanceE
	.align		8
        /*00a8*/ 	.dword	_ZN34_INTERNAL_3ea0d62d_4_k_cu_478f80374cuda3std6ranges3__45__cpo9iter_swapE
	.align		8
        /*00b0*/ 	.dword	_ZN34_INTERNAL_3ea0d62d_4_k_cu_478f80374cuda3std6ranges3__45__cpo4nextE
	.align		8
        /*00b8*/ 	.dword	_ZN34_INTERNAL_3ea0d62d_4_k_cu_478f80374cuda3std6ranges3__45__cpo4prevE
	.align		8
        /*00c0*/ 	.dword	_ZN34_INTERNAL_3ea0d62d_4_k_cu_478f80374cuda3std6ranges3__45__cpo4dataE
	.align		8
        /*00c8*/ 	.dword	_ZN34_INTERNAL_3ea0d62d_4_k_cu_478f80374cuda3std6ranges3__45__cpo5cdataE
	.align		8
        /*00d0*/ 	.dword	_ZN34_INTERNAL_3ea0d62d_4_k_cu_478f80374cuda3std6ranges3__45__cpo4sizeE
	.align		8
        /*00d8*/ 	.dword	_ZN34_INTERNAL_3ea0d62d_4_k_cu_478f80374cuda3std6ranges3__45__cpo5ssizeE
	.align		8
        /*00e0*/ 	.dword	_ZN34_INTERNAL_3ea0d62d_4_k_cu_478f80374cuda3std6ranges3__45__cpo8distanceE
	.align		8
        /*00e8*/ 	.dword	_ZN34_INTERNAL_3ea0d62d_4_k_cu_478f80376thrust24THRUST_300001_SM_1000_NS6system6detail10sequential3seqE
	.align		8
        /*00f0*/ 	.dword	_ZN34_INTERNAL_3ea0d62d_4_k_cu_478f80376thrust24THRUST_300001_SM_1000_NS12placeholders2_1E
	.align		8
        /*00f8*/ 	.dword	_ZN34_INTERNAL_3ea0d62d_4_k_cu_478f80376thrust24THRUST_300001_SM_1000_NS12placeholders2_2E
	.align		8
        /*0100*/ 	.dword	_ZN34_INTERNAL_3ea0d62d_4_k_cu_478f80376thrust24THRUST_300001_SM_1000_NS12placeholders2_3E
	.align		8
        /*0108*/ 	.dword	_ZN34_INTERNAL_3ea0d62d_4_k_cu_478f80376thrust24THRUST_300001_SM_1000_NS12placeholders2_4E
	.align		8
        /*0110*/ 	.dword	_ZN34_INTERNAL_3ea0d62d_4_k_cu_478f80376thrust24THRUST_300001_SM_1000_NS12placeholders2_5E
	.align		8
        /*0118*/ 	.dword	_ZN34_INTERNAL_3ea0d62d_4_k_cu_478f80376thrust24THRUST_300001_SM_1000_NS12placeholders2_6E
	.align		8
        /*0120*/ 	.dword	_ZN34_INTERNAL_3ea0d62d_4_k_cu_478f80376thrust24THRUST_300001_SM_1000_NS12placeholders2_7E
	.align		8
        /*0128*/ 	.dword	_ZN34_INTERNAL_3ea0d62d_4_k_cu_478f80376thrust24THRUST_300001_SM_1000_NS12placeholders2_8E
	.align		8
        /*0130*/ 	.dword	_ZN34_INTERNAL_3ea0d62d_4_k_cu_478f80376thrust24THRUST_300001_SM_1000_NS12placeholders2_9E
	.align		8
        /*0138*/ 	.dword	_ZN34_INTERNAL_3ea0d62d_4_k_cu_478f80376thrust24THRUST_300001_SM_1000_NS12placeholders3_10E


//--------------------- .text._ZN3cub18CUB_300001_SM_10006detail11EmptyKernelIvEEvv --------------------------
	.section	.text._ZN3cub18CUB_300001_SM_10006detail11EmptyKernelIvEEvv,"ax",@progbits
	.align	128
        .global         _ZN3cub18CUB_300001_SM_10006detail11EmptyKernelIvEEvv
        .type           _ZN3cub18CUB_300001_SM_10006detail11EmptyKernelIvEEvv,@function
        .size           _ZN3cub18CUB_300001_SM_10006detail11EmptyKernelIvEEvv,(.L_x_9 - _ZN3cub18CUB_300001_SM_10006detail11EmptyKernelIvEEvv)
        .other          _ZN3cub18CUB_300001_SM_10006detail11EmptyKernelIvEEvv,@"STO_CUDA_ENTRY STV_DEFAULT"
_ZN3cub18CUB_300001_SM_10006detail11EmptyKernelIvEEvv:
.text._ZN3cub18CUB_300001_SM_10006detail11EmptyKernelIvEEvv:
[----:B------:R-:W-:Y:S01]  /*0000*/  LDC R1, c[0x0][0x37c] ;  /* 0x0000df00ff017b82 */ /* 0x000fe20000000800 */
[----:B------:R-:W-:Y:S05]  /*0010*/  EXIT ;  /* 0x000000000000794d */ /* 0x000fea0003800000 */
.L_x_0:
[----:B------:R-:W-:-:S00]  /*0020*/  BRA `(.L_x_0) ;  /* 0xfffffffc00fc7947 */ /* 0x000fc0000383ffff */
[----:B------:R-:W-:-:S00]  /*0030*/  NOP ;  /* 0x0000000000007918 */ /* 0x000fc00000000000 */
        /* <DEDUP_REMOVED lines=12> */
.L_x_9:


//--------------------- .text._Z18segmentedPrefixSumPKiPiS1_i --------------------------
	.section	.text._Z18segmentedPrefixSumPKiPiS1_i,"ax",@progbits
	.align	128
        .global         _Z18segmentedPrefixSumPKiPiS1_i
        .type           _Z18segmentedPrefixSumPKiPiS1_i,@function
        .size           _Z18segmentedPrefixSumPKiPiS1_i,(.L_x_10 - _Z18segmentedPrefixSumPKiPiS1_i)
        .other          _Z18segmentedPrefixSumPKiPiS1_i,@"STO_CUDA_ENTRY STV_DEFAULT"
_Z18segmentedPrefixSumPKiPiS1_i:
.text._Z18segmentedPrefixSumPKiPiS1_i:
[----:B------:R-:W-:Y:S01]  /*0000*/  LDC R1, c[0x0][0x37c] ;  /* 0x0000df00ff017b82 */ /* 0x000fe20000000800 */
[----:B------:R-:W0:Y:S07]  /*0010*/  S2R R0, SR_TID.X ;  /* 0x0000000000007919 */ /* 0x000e2e0000002100 */
[----:B------:R-:W0:Y:S01]  /*0020*/  S2UR UR4, SR_CTAID.X ;  /* 0x00000000000479c3 */ /* 0x000e220000002500 */
[----:B------:R-:W-:-:S07]  /*0030*/  IMAD.MOV.U32 R6, RZ, RZ, RZ ;  /* 0x000000ffff067224 */ /* 0x000fce00078e00ff */
[----:B------:R-:W0:Y:S08]  /*0040*/  LDC R3, c[0x0][0x360] ;  /* 0x0000d800ff037b82 */ /* 0x000e300000000800 */
[----:B------:R-:W1:Y:S01]  /*0050*/  LDC.64 R8, c[0x0][0x358] ;  /* 0x0000d600ff087b82 */ /* 0x000e620000000a00 */
[----:B0-----:R-:W-:-:S05]  /*0060*/  IMAD R0, R3, UR4, R0 ;  /* 0x0000000403007c24 */ /* 0x001fca000f8e0200 */
[----:B------:R-:W-:-:S13]  /*0070*/  ISETP.GE.AND P0, PT, R0, 0x1, PT ;  /* 0x000000010000780c */ /* 0x000fda0003f06270 */
[----:B------:R-:W0:Y:S01]  /*0080*/  @P0 LDC.64 R2, c[0x0][0x380] ;  /* 0x0000e000ff020b82 */ /* 0x000e220000000a00 */
[----:B-1----:R-:W-:Y:S02]  /*0090*/  @P0 R2UR UR4, R8 ;  /* 0x00000000080402ca */ /* 0x002fe400000e0000 */
[----:B------:R-:W-:Y:S01]  /*00a0*/  @P0 R2UR UR5, R9 ;  /* 0x00000000090502ca */ /* 0x000fe200000e0000 */
[----:B0-----:R-:W-:-:S12]  /*00b0*/  @P0 IMAD.WIDE.U32 R2, R0, 0x4, R2 ;  /* 0x0000000400020825 */ /* 0x001fd800078e0002 */
[----:B------:R-:W2:Y:S01]  /*00c0*/  @P0 LDG.E R6, desc[UR4][R2.64] ;  /* 0x0000000402060981 */ /* 0x000ea2000c1e1900 */
[----:B------:R-:W-:Y:S01]  /*00d0*/  IMAD.MOV.U32 R5, RZ, RZ, 0xff ;  /* 0x000000ffff057424 */ /* 0x000fe200078e00ff */
[----:B------:R-:W0:Y:S02]  /*00e0*/  S2R R4, SR_LANEID ;  /* 0x0000000000047919 */ /* 0x000e240000000000 */
[----:B0-----:R-:W-:-:S04]  /*00f0*/  LOP3.LUT R4, R4, 0xfffffff8, RZ, 0xc0, !PT ;  /* 0xfffffff804047812 */ /* 0x001fc800078ec0ff */
[----:B------:R-:W-:-:S04]  /*0100*/  SHF.L.U32 R5, R5, R4, RZ ;  /* 0x0000000405057219 */ /* 0x000fc800000006ff */
[----:B------:R-:W-:Y:S05]  /*0110*/  WARPSYNC R5 ;  /* 0x0000000005007348 */ /* 0x000fea0003800000 */
[----:B------:R-:W0:Y:S08]  /*0120*/  MATCH.ANY R10, R5 ;  /* 0x00000000050a73a1 */ /* 0x000e3000000e8000 */
[----:B------:R-:W1:Y:S01]  /*0130*/  REDUX.OR UR4, R5 ;  /* 0x00000000050473c4 */ /* 0x000e620000004000 */
[----:B------:R-:W-:-:S02]  /*0140*/  VOTEU.ANY UR5, UPT, PT ;  /* 0x0000000000057886 */ /* 0x000fc400038e0100 */
[----:B0-----:R-:W-:Y:S01]  /*0150*/  LOP3.LUT P1, RZ, R5, UR5, R10, 0x40, !PT ;  /* 0x0000000505ff7c12 */ /* 0x001fe2000f82400a */
[----:B--2---:R-:W0:Y:S02]  /*0160*/  SHFL.UP P0, R4, R6, 0x1, 0x1800 ;  /* 0x0438000006047f89 */ /* 0x004e240000000000 */
[----:B0-----:R-:W-:-:S10]  /*0170*/  @P0 IMAD.IADD R4, R4, 0x1, R6 ;  /* 0x0000000104040824 */ /* 0x001fd400078e0206 */
[----:B-1----:R-:W-:Y:S05]  /*0180*/  @!P1 BRA.DIV UR4, `(.L_x_1) ;  /* 0x00000002049c9947 */ /* 0x002fea000b800000 */
[----:B------:R-:W0:Y:S02]  /*0190*/  SHFL.UP P0, R3, R4, 0x2, 0x1800 ;  /* 0x0458000004037f89 */ /* 0x000e240000000000 */
[----:B0-----:R-:W-:-:S05]  /*01a0*/  @P0 IMAD.IADD R3, R4, 0x1, R3 ;  /* 0x0000000104030824 */ /* 0x001fca00078e0203 */
[----:B------:R0:W1:Y:S02]  /*01b0*/  SHFL.UP P0, R2, R3, 0x4, 0x1800 ;  /* 0x0498000003027f89 */ /* 0x0000640000000000 */
.L_x_7:
[----:B------:R-:W2:Y:S01]  /*01c0*/  LDCU UR4, c[0x0][0x398] ;  /* 0x00007300ff0477ac */ /* 0x000ea20008000800 */
[----:B------:R-:W3:Y:S01]  /*01d0*/  LDC.64 R4, c[0x0][0x388] ;  /* 0x0000e200ff047b82 */ /* 0x000ee20000000a00 */
[----:B-1----:R-:W-:Y:S01]  /*01e0*/  @P0 IMAD.IADD R2, R3, 0x1, R2 ;  /* 0x0000000103020824 */ /* 0x002fe200078e0202 */
[C---:B0-----:R-:W-:Y:S02]  /*01f0*/  LOP3.LUT R3, R0.reuse, 0x80000007, RZ, 0xc0, !PT ;  /* 0x8000000700037812 */ /* 0x041fe400078ec0ff */
[----:B------:R-:W-:Y:S01]  /*0200*/  ISETP.GE.AND P2, PT, R0, 0x8, PT ;  /* 0x000000080000780c */ /* 0x000fe20003f46270 */
[----:B------:R-:W-:Y:S01]  /*0210*/  IMAD.IADD R7, R2, 0x1, -R6 ;  /* 0x0000000102077824 */ /* 0x000fe200078e0a06 */
[----:B------:R-:W-:Y:S02]  /*0220*/  ISETP.NE.AND P0, PT, R3, 0x7, PT ;  /* 0x000000070300780c */ /* 0x000fe40003f05270 */
[----:B--2---:R-:W-:-:S13]  /*0230*/  ISETP.GE.AND P1, PT, R0, UR4, PT ;  /* 0x0000000400007c0c */ /* 0x004fda000bf26270 */
[----:B------:R-:W-:Y:S01]  /*0240*/  @!P1 R2UR UR4, R8 ;  /* 0x00000000080492ca */ /* 0x000fe200000e0000 */
[----:B---3--:R-:W-:Y:S01]  /*0250*/  @!P1 IMAD.WIDE R2, R0, 0x4, R4 ;  /* 0x0000000400029825 */ /* 0x008fe200078e0204 */
[----:B------:R-:W-:-:S03]  /*0260*/  @!P1 R2UR UR5, R9 ;  /* 0x00000000090592ca */ /* 0x000fc600000e0000 */
[----:B------:R-:W-:-:S10]  /*0270*/  IMAD.WIDE.U32 R4, R0, 0x4, R4 ;  /* 0x0000000400047825 */ /* 0x000fd400078e0004 */
[----:B------:R0:W-:Y:S01]  /*0280*/  @!P1 STG.E desc[UR4][R2.64], R7 ;  /* 0x0000000702009986 */ /* 0x0001e2000c101904 */
[----:B------:R-:W-:Y:S05]  /*0290*/  @P0 BRA `(.L_x_2) ;  /* 0x00000000001c0947 */ /* 0x000fea0003800000 */
[----:B------:R-:W-:Y:S01]  /*02a0*/  R2UR UR4, R8 ;  /* 0x00000000080472ca */ /* 0x000fe200000e0000 */
[----:B0-----:R-:W0:Y:S01]  /*02b0*/  LDC.64 R2, c[0x0][0x390] ;  /* 0x0000e400ff027b82 */ /* 0x001e220000000a00 */
[----:B------:R-:W-:-:S13]  /*02c0*/  R2UR UR5, R9 ;  /* 0x00000000090572ca */ /* 0x000fda00000e0000 */
[----:B------:R-:W2:Y:S01]  /*02d0*/  LDG.E R11, desc[UR4][R4.64] ;  /* 0x00000004040b7981 */ /* 0x000ea2000c1e1900 */
[----:B------:R-:W-:-:S05]  /*02e0*/  SHF.R.U32.HI R7, RZ, 0x3, R0 ;  /* 0x00000003ff077819 */ /* 0x000fca0000011600 */
[----:B0-----:R-:W-:-:S05]  /*02f0*/  IMAD.WIDE.U32 R2, R7, 0x4, R2 ;  /* 0x0000000407027825 */ /* 0x001fca00078e0002 */
[----:B--2---:R1:W-:Y:S02]  /*0300*/  STG.E desc[UR4][R2.64], R11 ;  /* 0x0000000b02007986 */ /* 0x0043e4000c101904 */
.L_x_2:
[----:B------:R-:W-:Y:S05]  /*0310*/  WARPSYNC.ALL ;  /* 0x0000000000007948 */ /* 0x000fea0003800000 */
[----:B------:R-:W-:Y:S06]  /*0320*/  BAR.SYNC.DEFER_BLOCKING 0x0 ;  /* 0x0000000000007b1d */ /* 0x000fec0000010000 */
[----:B------:R-:W-:Y:S05]  /*0330*/  @!P2 EXIT ;  /* 0x000000000000a94d */ /* 0x000fea0003800000 */
[----:B01----:R-:W0:Y:S01]  /*0340*/  LDC.64 R2, c[0x0][0x390] ;  /* 0x0000e400ff027b82 */ /* 0x003e220000000a00 */
[C---:B------:R-:W-:Y:S02]  /*0350*/  R2UR UR6, R8.reuse ;  /* 0x00000000080672ca */ /* 0x040fe400000e0000 */
[C---:B------:R-:W-:Y:S02]  /*0360*/  R2UR UR7, R9.reuse ;  /* 0x00000000090772ca */ /* 0x040fe400000e0000 */
[----:B------:R-:W-:Y:S02]  /*0370*/  R2UR UR4, R8 ;  /* 0x00000000080472ca */ /* 0x000fe400000e0000 */
[----:B------:R-:W-:Y:S02]  /*0380*/  R2UR UR5, R9 ;  /* 0x00000000090572ca */ /* 0x000fe400000e0000 */
[----:B------:R-:W-:-:S05]  /*0390*/  LEA.HI R7, R0, 0xffffffff, RZ, 0x1d ;  /* 0xffffffff00077811 */ /* 0x000fca00078fe8ff */
[----:B0-----:R-:W-:Y:S02]  /*03a0*/  IMAD.WIDE.U32 R2, R7, 0x4, R2 ;  /* 0x0000000407027825 */ /* 0x001fe400078e0002 */
[----:B------:R-:W2:Y:S04]  /*03b0*/  LDG.E R7, desc[UR6][R4.64] ;  /* 0x0000000604077981 */ /* 0x000ea8000c1e1900 */
[----:B------:R-:W2:Y:S02]  /*03c0*/  LDG.E R2, desc[UR4][R2.64] ;  /* 0x0000000402027981 */ /* 0x000ea4000c1e1900 */
[----:B--2---:R-:W-:-:S05]  /*03d0*/  IMAD.IADD R7, R2, 0x1, R7 ;  /* 0x0000000102077824 */ /* 0x004fca00078e0207 */
[----:B------:R-:W-:Y:S01]  /*03e0*/  STG.E desc[UR4][R4.64], R7 ;  /* 0x0000000704007986 */ /* 0x000fe2000c101904 */
[----:B------:R-:W-:Y:S05]  /*03f0*/  EXIT ;  /* 0x000000000000794d */ /* 0x000fea0003800000 */
.L_x_1:
[----:B------:R-:W-:Y:S01]  /*0400*/  BSSY B0, `(.L_x_3) ;  /* 0x0000006000007945 */ /* 0x000fe20003800000 */
[----:B------:R-:W-:Y:S02]  /*0410*/  IMAD.MOV.U32 R2, RZ, RZ, 0x2 ;  /* 0x00000002ff027424 */ /* 0x000fe400078e00ff */
[----:B------:R-:W-:-:S07]  /*0420*/  IMAD.MOV.U32 R7, RZ, RZ, 0x1800 ;  /* 0x00001800ff077424 */ /* 0x000fce00078e00ff */
[----:B------:R-:W-:Y:S05]  /*0430*/  WARPSYNC.COLLECTIVE R5, `(.L_x_4) ;  /* 0x0000000005087348 */ /* 0x000fea0003c00000 */
[----:B------:R0:W1:Y:S02]  /*0440*/  SHFL.UP P0, R2, R4, R2, R7 ;  /* 0x0400000204027389 */ /* 0x0000640000000007 */
[----:B01----:R-:W-:Y:S05]  /*0450*/  ENDCOLLECTIVE ;  /* 0x000000000000791b */ /* 0x003fea0003800000 */
.L_x_4:
[----:B------:R-:W-:Y:S05]  /*0460*/  BSYNC B0 ;  /* 0x0000000000007941 */ /* 0x000fea0003800000 */
.L_x_3:
[----:B------:R-:W-:Y:S01]  /*0470*/  IMAD.MOV.U32 R3, RZ, RZ, R2 ;  /* 0x000000ffff037224 */ /* 0x000fe200078e0002 */
[----:B------:R-:W-:Y:S01]  /*0480*/  BSSY B0, `(.L_x_5) ;  /* 0x0000008000007945 */ /* 0x000fe20003800000 */
[----:B------:R-:W-:Y:S02]  /*0490*/  IMAD.MOV.U32 R2, RZ, RZ, 0x4 ;  /* 0x00000004ff027424 */ /* 0x000fe400078e00ff */
[----:B------:R-:W-:Y:S02]  /*04a0*/  @P0 IMAD.IADD R3, R4, 0x1, R3 ;  /* 0x0000000104030824 */ /* 0x000fe400078e0203 */
[----:B------:R-:W-:Y:S02]  /*04b0*/  IMAD.MOV.U32 R7, RZ, RZ, 0x1800 ;  /* 0x00001800ff077424 */ /* 0x000fe400078e00ff */
[----:B------:R-:W-:-:S07]  /*04c0*/  IMAD.MOV.U32 R4, RZ, RZ, R3 ;  /* 0x000000ffff047224 */ /* 0x000fce00078e0003 */
[----:B------:R-:W-:Y:S05]  /*04d0*/  WARPSYNC.COLLECTIVE R5, `(.L_x_6) ;  /* 0x0000000005087348 */ /* 0x000fea0003c00000 */
[----:B------:R0:W1:Y:S02]  /*04e0*/  SHFL.UP P0, R2, R4, R2, R7 ;  /* 0x0400000204027389 */ /* 0x0000640000000007 */
[----:B01----:R-:W-:Y:S05]  /*04f0*/  ENDCOLLECTIVE ;  /* 0x000000000000791b */ /* 0x003fea0003800000 */
.L_x_6:
[----:B------:R-:W-:Y:S05]  /*0500*/  BSYNC B0 ;  /* 0x0000000000007941 */ /* 0x000fea0003800000 */
.L_x_5:
[----:B------:R-:W-:Y:S05]  /*0510*/  BRA `(.L_x_7) ;  /* 0xfffffffc00287947 */ /* 0x000fea000383ffff */
.L_x_8:
        /* <DEDUP_REMOVED lines=14> */
.L_x_10:


//--------------------- .nv.shared.reserved.0     --------------------------
	.section	.nv.shared.reserved.0,"aw",@nobits
	.weak		__nv_reservedSMEM_offset_0_alias
	.size		__nv_reservedSMEM_offset_0_alias, 0, 64
	.other		__nv_reservedSMEM_offset_0_alias,@"STO_CUDA_RESERVED_SHARED STV_DEFAULT"
__nv_reservedSMEM_offset_0_alias:
	.zero		0
	.zero		64


//--------------------- .nv.global                --------------------------
	.section	.nv.global,"aw",@nobits
.nv.global:
	.type		_ZN34_INTERNAL_3ea0d62d_4_k_cu_478f80376thrust24THRUST_300001_SM_1000_NS12placeholders2_5E,@object
	.size		_ZN34_INTERNAL_3ea0d62d_4_k_cu_478f80376thrust24THRUST_300001_SM_1000_NS12placeholders2_5E,(_ZN34_INTERNAL_3ea0d62d_4_k_cu_478f80374cuda3std3__45__cpo6cbeginE - _ZN34_INTERNAL_3ea0d62d_4_k_cu_478f80376thrust24THRUST_300001_SM_1000_NS12placeholders2_5E)
_ZN34_INTERNAL_3ea0d62d_4_k_cu_478f80376thrust24THRUST_300001_SM_1000_NS12placeholders2_5E:
	.zero		1
	.type		_ZN34_INTERNAL_3ea0d62d_4_k_cu_478f80374cuda3std3__45__cpo6cbeginE,@object
	.size		_ZN34_INTERNAL_3ea0d62d_4_k_cu_478f80374cuda3std3__45__cpo6cbeginE,(_ZN34_INTERNAL_3ea0d62d_4_k_cu_478f80374cuda3std6ranges3__45__cpo6cbeginE - _ZN34_INTERNAL_3ea0d62d_4_k_cu_478f80374cuda3std3__45__cpo6cbeginE)
_ZN34_INTERNAL_3ea0d62d_4_k_cu_478f80374cuda3std3__45__cpo6cbeginE:
	.zero		1
	.type		_ZN34_INTERNAL_3ea0d62d_4_k_cu_478f80374cuda3std6ranges3__45__cpo6cbeginE,@object
	.size		_ZN34_INTERNAL_3ea0d62d_4_k_cu_478f80374cuda3std6ranges3__45__cpo6cbeginE,(_ZN34_INTERNAL_3ea0d62d_4_k_cu_478f80374cuda3std3__48in_placeE - _ZN34_INTERNAL_3ea0d62d_4_k_cu_478f80374cuda3std6ranges3__45__cpo6cbeginE)
_ZN34_INTERNAL_3ea0d62d_4_k_cu_478f80374cuda3std6ranges3__45__cpo6cbeginE:
	.zero		1
	.type		_ZN34_INTERNAL_3ea0d62d_4_k_cu_478f80374cuda3std3__48in_placeE,@object
	.size		_ZN34_INTERNAL_3ea0d62d_4_k_cu_478f80374cuda3std3__48in_placeE,(_ZN34_INTERNAL_3ea0d62d_4_k_cu_478f80374cuda3std6ranges3__45__cpo4sizeE - _ZN34_INTERNAL_3ea0d62d_4_k_cu_478f80374cuda3std3__48in_placeE)
_ZN34_INTERNAL_3ea0d62d_4_k_cu_478f80374cuda3std3__48in_placeE:
	.zero		1
	.type		_ZN34_INTERNAL_3ea0d62d_4_k_cu_478f80374cuda3std6ranges3__45__cpo4sizeE,@object
	.size		_ZN34_INTERNAL_3ea0d62d_4_k_cu_478f80374cuda3std6ranges3__45__cpo4sizeE,(_ZN34_INTERNAL_3ea0d62d_4_k_cu_478f80376thrust24THRUST_300001_SM_1000_NS12placeholders2_9E - _ZN34_INTERNAL_3ea0d62d_4_k_cu_478f80374cuda3std6ranges3__45__cpo4sizeE)
_ZN34_INTERNAL_3ea0d62d_4_k_cu_478f80374cuda3std6ranges3__45__cpo4sizeE:
	.zero		1
	.type		_ZN34_INTERNAL_3ea0d62d_4_k_cu_478f80376thrust24THRUST_300001_SM_1000_NS12placeholders2_9E,@object
	.size		_ZN34_INTERNAL_3ea0d62d_4_k_cu_478f80376thrust24THRUST_300001_SM_1000_NS12placeholders2_9E,(_ZN34_INTERNAL_3ea0d62d_4_k_cu_478f80374cuda3std3__45__cpo7crbeginE - _ZN34_INTERNAL_3ea0d62d_4_k_cu_478f80376thrust24THRUST_300001_SM_1000_NS12placeholders2_9E)
_ZN34_INTERNAL_3ea0d62d_4_k_cu_478f80376thrust24THRUST_300001_SM_1000_NS12placeholders2_9E:
	.zero		1
	.type		_ZN34_INTERNAL_3ea0d62d_4_k_cu_478f80374cuda3std3__45__cpo7crbeginE,@object
	.size		_ZN34_INTERNAL_3ea0d62d_4_k_cu_478f80374cuda3std3__45__cpo7crbeginE,(_ZN34_INTERNAL_3ea0d62d_4_k_cu_478f80374cuda3std6ranges3__45__cpo4nextE - _ZN34_INTERNAL_3ea0d62d_4_k_cu_478f80374cuda3std3__45__cpo7crbeginE)
_ZN34_INTERNAL_3ea0d62d_4_k_cu_478f80374cuda3std3__45__cpo7crbeginE:
	.zero		1
	.type		_ZN34_INTERNAL_3ea0d62d_4_k_cu_478f80374cuda3std6ranges3__45__cpo4nextE,@object
	.size		_ZN34_INTERNAL_3ea0d62d_4_k_cu_478f80374cuda3std6ranges3__45__cpo4nextE,(_ZN34_INTERNAL_3ea0d62d_4_k_cu_478f80374cuda3std6ranges3__45__cpo4swapE - _ZN34_INTERNAL_3ea0d62d_4_k_cu_478f80374cuda3std6ranges3__45__cpo4nextE)
_ZN34_INTERNAL_3ea0d62d_4_k_cu_478f80374cuda3std6ranges3__45__cpo4nextE:
	.zero		1
	.type		_ZN34_INTERNAL_3ea0d62d_4_k_cu_478f80374cuda3std6ranges3__45__cpo4swapE,@object
	.size		_ZN34_INTERNAL_3ea0d62d_4_k_cu_478f80374cuda3std6ranges3__45__cpo4swapE,(_ZN34_INTERNAL_3ea0d62d_4_k_cu_478f80376thrust24THRUST_300001_SM_1000_NS12placeholders2_1E - _ZN34_INTERNAL_3ea0d62d_4_k_cu_478f80374cuda3std6ranges3__45__cpo4swapE)
_ZN34_INTERNAL_3ea0d62d_4_k_cu_478f80374cuda3std6ranges3__45__cpo4swapE:
	.zero		1
	.type		_ZN34_INTERNAL_3ea0d62d_4_k_cu_478f80376thrust24THRUST_300001_SM_1000_NS12placeholders2_1E,@object
	.size		_ZN34_INTERNAL_3ea0d62d_4_k_cu_478f80376thrust24THRUST_300001_SM_1000_NS12placeholders2_1E,(_ZN34_INTERNAL_3ea0d62d_4_k_cu_478f80376thrust24THRUST_300001_SM_1000_NS12placeholders2_3E - _ZN34_INTERNAL_3ea0d62d_4_k_cu_478f80376thrust24THRUST_300001_SM_1000_NS12placeholders2_1E)
_ZN34_INTERNAL_3ea0d62d_4_k_cu_478f80376thrust24THRUST_300001_SM_1000_NS12placeholders2_1E:
	.zero		1
	.type		_ZN34_INTERNAL_3ea0d62d_4_k_cu_478f80376thrust24THRUST_300001_SM_1000_NS12placeholders2_3E,@object
	.size		_ZN34_INTERNAL_3ea0d62d_4_k_cu_478f80376thrust24THRUST_300001_SM_1000_NS12placeholders2_3E,(_ZN34_INTERNAL_3ea0d62d_4_k_cu_478f80374cuda3std3__45__cpo5beginE - _ZN34_INTERNAL_3ea0d62d_4_k_cu_478f80376thrust24THRUST_300001_SM_1000_NS12placeholders2_3E)
_ZN34_INTERNAL_3ea0d62d_4_k_cu_478f80376thrust24THRUST_300001_SM_1000_NS12placeholders2_3E:
	.zero		1
	.type		_ZN34_INTERNAL_3ea0d62d_4_k_cu_478f80374cuda3std3__45__cpo5beginE,@object
	.size		_ZN34_INTERNAL_3ea0d62d_4_k_cu_478f80374cuda3std3__45__cpo5beginE,(_ZN34_INTERNAL_3ea0d62d_4_k_cu_478f80374cuda3std6ranges3__45__cpo5beginE - _ZN34_INTERNAL_3ea0d62d_4_k_cu_478f80374cuda3std3__45__cpo5beginE)
_ZN34_INTERNAL_3ea0d62d_4_k_cu_478f80374cuda3std3__45__cpo5beginE:
	.zero		1
	.type		_ZN34_INTERNAL_3ea0d62d_4_k_cu_478f80374cuda3std6ranges3__45__cpo5beginE,@object
	.size		_ZN34_INTERNAL_3ea0d62d_4_k_cu_478f80374cuda3std6ranges3__45__cpo5beginE,(_ZN34_INTERNAL_3ea0d62d_4_k_cu_478f80374cuda3std3__436_GLOBAL__N__3ea0d62d_4_k_cu_478f80376ignoreE - _ZN34_INTERNAL_3ea0d62d_4_k_cu_478f80374cuda3std6ranges3__45__cpo5beginE)
_ZN34_INTERNAL_3ea0d62d_4_k_cu_478f80374cuda3std6ranges3__45__cpo5beginE:
	.zero		1
	.type		_ZN34_INTERNAL_3ea0d62d_4_k_cu_478f80374cuda3std3__436_GLOBAL__N__3ea0d62d_4_k_cu_478f80376ignoreE,@object
	.size		_ZN34_INTERNAL_3ea0d62d_4_k_cu_478f80374cuda3std3__436_GLOBAL__N__3ea0d62d_4_k_cu_478f80376ignoreE,(_ZN34_INTERNAL_3ea0d62d_4_k_cu_478f80374cuda3std6ranges3__45__cpo4dataE - _ZN34_INTERNAL_3ea0d62d_4_k_cu_478f80374cuda3std3__436_GLOBAL__N__3ea0d62d_4_k_cu_478f80376ignoreE)
_ZN34_INTERNAL_3ea0d62d_4_k_cu_478f80374cuda3std3__436_GLOBAL__N__3ea0d62d_4_k_cu_478f80376ignoreE:
	.zero		1
	.type		_ZN34_INTERNAL_3ea0d62d_4_k_cu_478f80374cuda3std6ranges3__45__cpo4dataE,@object
	.size		_ZN34_INTERNAL_3ea0d62d_4_k_cu_478f80374cuda3std6ranges3__45__cpo4dataE,(_ZN34_INTERNAL_3ea0d62d_4_k_cu_478f80376thrust24THRUST_300001_SM_1000_NS12placeholders2_7E - _ZN34_INTERNAL_3ea0d62d_4_k_cu_478f80374cuda3std6ranges3__45__cpo4dataE)
_ZN34_INTERNAL_3ea0d62d_4_k_cu_478f80374cuda3std6ranges3__45__cpo4dataE:
	.zero		1
	.type		_ZN34_INTERNAL_3ea0d62d_4_k_cu_478f80376thrust24THRUST_300001_SM_1000_NS12placeholders2_7E,@object
	.size		_ZN34_INTERNAL_3ea0d62d_4_k_cu_478f80376thrust24THRUST_300001_SM_1000_NS12placeholders2_7E,(_ZN34_INTERNAL_3ea0d62d_4_k_cu_478f80374cuda3std3__45__cpo6rbeginE - _ZN34_INTERNAL_3ea0d62d_4_k_cu_478f80376thrust24THRUST_300001_SM_1000_NS12placeholders2_7E)
_ZN34_INTERNAL_3ea0d62d_4_k_cu_478f80376thrust24THRUST_300001_SM_1000_NS12placeholders2_7E:
	.zero		1
	.type		_ZN34_INTERNAL_3ea0d62d_4_k_cu_478f80374cuda3std3__45__cpo6rbeginE,@object
	.size		_ZN34_INTERNAL_3ea0d62d_4_k_cu_478f80374cuda3std3__45__cpo6rbeginE,(_ZN34_INTERNAL_3ea0d62d_4_k_cu_478f80374cuda3std6ranges3__45__cpo7advanceE - _ZN34_INTERNAL_3ea0d62d_4_k_cu_478f80374cuda3std3__45__cpo6rbeginE)
_ZN34_INTERNAL_3ea0d62d_4_k_cu_478f80374cuda3std3__45__cpo6rbeginE:
	.zero		1
	.type		_ZN34_INTERNAL_3ea0d62d_4_k_cu_478f80374cuda3std6ranges3__45__cpo7advanceE,@object
	.size		_ZN34_INTERNAL_3ea0d62d_4_k_cu_478f80374cuda3std6ranges3__45__cpo7advanceE,(_ZN34_INTERNAL_3ea0d62d_4_k_cu_478f80374cuda3std3__47nulloptE - _ZN34_INTERNAL_3ea0d62d_4_k_cu_478f80374cuda3std6ranges3__45__cpo7advanceE)
_ZN34_INTERNAL_3ea0d62d_4_k_cu_478f80374cuda3std6ranges3__45__cpo7advanceE:
	.zero		1
	.type		_ZN34_INTERNAL_3ea0d62d_4_k_cu_478f80374cuda3std3__47nulloptE,@object
	.size		_ZN34_INTERNAL_3ea0d62d_4_k_cu_478f80374cuda3std3__47nulloptE,(_ZN34_INTERNAL_3ea0d62d_4_k_cu_478f80374cuda3std6ranges3__45__cpo8distanceE - _ZN34_INTERNAL_3ea0d62d_4_k_cu_478f80374cuda3std3__47nulloptE)
_ZN34_INTERNAL_3ea0d62d_4_k_cu_478f80374cuda3std3__47nulloptE:
	.zero		1
	.type		_ZN34_INTERNAL_3ea0d62d_4_k_cu_478f80374cuda3std6ranges3__45__cpo8distanceE,@object
	.size		_ZN34_INTERNAL_3ea0d62d_4_k_cu_478f80374cuda3std6ranges3__45__cpo8distanceE,(_ZN34_INTERNAL_3ea0d62d_4_k_cu_478f80376thrust24THRUST_300001_SM_1000_NS12placeholders2_6E - _ZN34_INTERNAL_3ea0d62d_4_k_cu_478f80374cuda3std6ranges3__45__cpo8distanceE)
_ZN34_INTERNAL_3ea0d62d_4_k_cu_478f80374cuda3std6ranges3__45__cpo8distanceE:
	.zero		1
	.type		_ZN34_INTERNAL_3ea0d62d_4_k_cu_478f80376thrust24THRUST_300001_SM_1000_NS12placeholders2_6E,@object
	.size		_ZN34_INTERNAL_3ea0d62d_4_k_cu_478f80376thrust24THRUST_300001_SM_1000_NS12placeholders2_6E,(_ZN34_INTERNAL_3ea0d62d_4_k_cu_478f80374cuda3std3__45__cpo4cendE - _ZN34_INTERNAL_3ea0d62d_4_k_cu_478f80376thrust24THRUST_300001_SM_1000_NS12placeholders2_6E)
_ZN34_INTERNAL_3ea0d62d_4_k_cu_478f80376thrust24THRUST_300001_SM_1000_NS12placeholders2_6E:
	.zero		1
	.type		_ZN34_INTERNAL_3ea0d62d_4_k_cu_478f80374cuda3std3__45__cpo4cendE,@object
	.size		_ZN34_INTERNAL_3ea0d62d_4_k_cu_478f80374cuda3std3__45__cpo4cendE,(_ZN34_INTERNAL_3ea0d62d_4_k_cu_478f80374cuda3std6ranges3__45__cpo4cendE - _ZN34_INTERNAL_3ea0d62d_4_k_cu_478f80374cuda3std3__45__cpo4cendE)
_ZN34_INTERNAL_3ea0d62d_4_k_cu_478f80374cuda3std3__45__cpo4cendE:
	.zero		1
	.type		_ZN34_INTERNAL_3ea0d62d_4_k_cu_478f80374cuda3std6ranges3__45__cpo4cendE,@object
	.size		_ZN34_INTERNAL_3ea0d62d_4_k_cu_478f80374cuda3std6ranges3__45__cpo4cendE,(_ZN34_INTERNAL_3ea0d62d_4_k_cu_478f80374cuda3std3__420unreachable_sentinelE - _ZN34_INTERNAL_3ea0d62d_4_k_cu_478f80374cuda3std6ranges3__45__cpo4cendE)
_ZN34_INTERNAL_3ea0d62d_4_k_cu_478f80374cuda3std6ranges3__45__cpo4cendE:
	.zero		1
	.type		_ZN34_INTERNAL_3ea0d62d_4_k_cu_478f80374cuda3std3__420unreachable_sentinelE,@object
	.size		_ZN34_INTERNAL_3ea0d62d_4_k_cu_478f80374cuda3std3__420unreachable_sentinelE,(_ZN34_INTERNAL_3ea0d62d_4_k_cu_478f80374cuda3std6ranges3__45__cpo5ssizeE - _ZN34_INTERNAL_3ea0d62d_4_k_cu_478f80374cuda3std3__420unreachable_sentinelE)
_ZN34_INTERNAL_3ea0d62d_4_k_cu_478f80374cuda3std3__420unreachable_sentinelE:
	.zero		1
	.type		_ZN34_INTERNAL_3ea0d62d_4_k_cu_478f80374cuda3std6ranges3__45__cpo5ssizeE,@object
	.size		_ZN34_INTERNAL_3ea0d62d_4_k_cu_478f80374cuda3std6ranges3__45__cpo5ssizeE,(_ZN34_INTERNAL_3ea0d62d_4_k_cu_478f80376thrust24THRUST_300001_SM_1000_NS12placeholders3_10E - _ZN34_INTERNAL_3ea0d62d_4_k_cu_478f80374cuda3std6ranges3__45__cpo5ssizeE)
_ZN34_INTERNAL_3ea0d62d_4_k_cu_478f80374cuda3std6ranges3__45__cpo5ssizeE:
	.zero		1
	.type		_ZN34_INTERNAL_3ea0d62d_4_k_cu_478f80376thrust24THRUST_300001_SM_1000_NS12placeholders3_10E,@object
	.size		_ZN34_INTERNAL_3ea0d62d_4_k_cu_478f80376thrust24THRUST_300001_SM_1000_NS12placeholders3_10E,(_ZN34_INTERNAL_3ea0d62d_4_k_cu_478f80374cuda3std3__45__cpo5crendE - _ZN34_INTERNAL_3ea0d62d_4_k_cu_478f80376thrust24THRUST_300001_SM_1000_NS12placeholders3_10E)
_ZN34_INTERNAL_3ea0d62d_4_k_cu_478f80376thrust24THRUST_300001_SM_1000_NS12placeholders3_10E:
	.zero		1
	.type		_ZN34_INTERNAL_3ea0d62d_4_k_cu_478f80374cuda3std3__45__cpo5crendE,@object
	.size		_ZN34_INTERNAL_3ea0d62d_4_k_cu_478f80374cuda3std3__45__cpo5crendE,(_ZN34_INTERNAL_3ea0d62d_4_k_cu_478f80374cuda3std6ranges3__45__cpo4prevE - _ZN34_INTERNAL_3ea0d62d_4_k_cu_478f80374cuda3std3__45__cpo5crendE)
_ZN34_INTERNAL_3ea0d62d_4_k_cu_478f80374cuda3std3__45__cpo5crendE:
	.zero		1
	.type		_ZN34_INTERNAL_3ea0d62d_4_k_cu_478f80374cuda3std6ranges3__45__cpo4prevE,@object
	.size		_ZN34_INTERNAL_3ea0d62d_4_k_cu_478f80374cuda3std6ranges3__45__cpo4prevE,(_ZN34_INTERNAL_3ea0d62d_4_k_cu_478f80374cuda3std6ranges3__45__cpo9iter_moveE - _ZN34_INTERNAL_3ea0d62d_4_k_cu_478f80374cuda3std6ranges3__45__cpo4prevE)
_ZN34_INTERNAL_3ea0d62d_4_k_cu_478f80374cuda3std6ranges3__45__cpo4prevE:
	.zero		1
	.type		_ZN34_INTERNAL_3ea0d62d_4_k_cu_478f80374cuda3std6ranges3__45__cpo9iter_moveE,@object
	.size		_ZN34_INTERNAL_3ea0d62d_4_k_cu_478f80374cuda3std6ranges3__45__cpo9iter_moveE,(_ZN34_INTERNAL_3ea0d62d_4_k_cu_478f80376thrust24THRUST_300001_SM_1000_NS12placeholders2_2E - _ZN34_INTERNAL_3ea0d62d_4_k_cu_478f80374cuda3std6ranges3__45__cpo9iter_moveE)
_ZN34_INTERNAL_3ea0d62d_4_k_cu_478f80374cuda3std6ranges3__45__cpo9iter_moveE:
	.zero		1
	.type		_ZN34_INTERNAL_3ea0d62d_4_k_cu_478f80376thrust24THRUST_300001_SM_1000_NS12placeholders2_2E,@object
	.size		_ZN34_INTERNAL_3ea0d62d_4_k_cu_478f80376thrust24THRUST_300001_SM_1000_NS12placeholders2_2E,(_ZN34_INTERNAL_3ea0d62d_4_k_cu_478f80376thrust24THRUST_300001_SM_1000_NS12placeholders2_4E - _ZN34_INTERNAL_3ea0d62d_4_k_cu_478f80376thrust24THRUST_300001_SM_1000_NS12placeholders2_2E)
_ZN34_INTERNAL_3ea0d62d_4_k_cu_478f80376thrust24THRUST_300001_SM_1000_NS12placeholders2_2E:
	.zero		1
	.type		_ZN34_INTERNAL_3ea0d62d_4_k_cu_478f80376thrust24THRUST_300001_SM_1000_NS12placeholders2_4E,@object
	.size		_ZN34_INTERNAL_3ea0d62d_4_k_cu_478f80376thrust24THRUST_300001_SM_1000_NS12placeholders2_4E,(_ZN34_INTERNAL_3ea0d62d_4_k_cu_478f80374cuda3std3__45__cpo3endE - _ZN34_INTERNAL_3ea0d62d_4_k_cu_478f80376thrust24THRUST_300001_SM_1000_NS12placeholders2_4E)
_ZN34_INTERNAL_3ea0d62d_4_k_cu_478f80376thrust24THRUST_300001_SM_1000_NS12placeholders2_4E:
	.zero		1
	.type		_ZN34_INTERNAL_3ea0d62d_4_k_cu_478f80374cuda3std3__45__cpo3endE,@object
	.size		_ZN34_INTERNAL_3ea0d62d_4_k_cu_478f80374cuda3std3__45__cpo3endE,(_ZN34_INTERNAL_3ea0d62d_4_k_cu_478f80374cuda3std6ranges3__45__cpo3endE - _ZN34_INTERNAL_3ea0d62d_4_k_cu_478f80374cuda3std3__45__cpo3endE)
_ZN34_INTERNAL_3ea0d62d_4_k_cu_478f80374cuda3std3__45__cpo3endE:
	.zero		1
	.type		_ZN34_INTERNAL_3ea0d62d_4_k_cu_478f80374cuda3std6ranges3__45__cpo3endE,@object
	.size		_ZN34_INTERNAL_3ea0d62d_4_k_cu_478f80374cuda3std6ranges3__45__cpo3endE,(_ZN34_INTERNAL_3ea0d62d_4_k_cu_478f80374cuda3std3__419piecewise_constructE - _ZN34_INTERNAL_3ea0d62d_4_k_cu_478f80374cuda3std6ranges3__45__cpo3endE)
_ZN34_INTERNAL_3ea0d62d_4_k_cu_478f80374cuda3std6ranges3__45__cpo3endE:
	.zero		1
	.type		_ZN34_INTERNAL_3ea0d62d_4_k_cu_478f80374cuda3std3__419piecewise_constructE,@object
	.size		_ZN34_INTERNAL_3ea0d62d_4_k_cu_478f80374cuda3std3__419piecewise_constructE,(_ZN34_INTERNAL_3ea0d62d_4_k_cu_478f80374cuda3std6ranges3__45__cpo5cdataE - _ZN34_INTERNAL_3ea0d62d_4_k_cu_478f80374cuda3std3__419piecewise_constructE)
_ZN34_INTERNAL_3ea0d62d_4_k_cu_478f80374cuda3std3__419piecewise_constructE:
	.zero		1
	.type		_ZN34_INTERNAL_3ea0d62d_4_k_cu_478f80374cuda3std6ranges3__45__cpo5cdataE,@object
	.size		_ZN34_INTERNAL_3ea0d62d_4_k_cu_478f80374cuda3std6ranges3__45__cpo5cdataE,(_ZN34_INTERNAL_3ea0d62d_4_k_cu_478f80376thrust24THRUST_300001_SM_1000_NS12placeholders2_8E - _ZN34_INTERNAL_3ea0d62d_4_k_cu_478f80374cuda3std6ranges3__45__cpo5cdataE)
_ZN34_INTERNAL_3ea0d62d_4_k_cu_478f80374cuda3std6ranges3__45__cpo5cdataE:
	.zero		1
	.type		_ZN34_INTERNAL_3ea0d62d_4_k_cu_478f80376thrust24THRUST_300001_SM_1000_NS12placeholders2_8E,@object
	.size		_ZN34_INTERNAL_3ea0d62d_4_k_cu_478f80376thrust24THRUST_300001_SM_1000_NS12placeholders2_8E,(_ZN34_INTERNAL_3ea0d62d_4_k_cu_478f80374cuda3std3__45__cpo4rendE - _ZN34_INTERNAL_3ea0d62d_4_k_cu_478f80376thrust24THRUST_300001_SM_1000_NS12placeholders2_8E)
_ZN34_INTERNAL_3ea0d62d_4_k_cu_478f80376thrust24THRUST_300001_SM_1000_NS12placeholders2_8E:
	.zero		1
	.type		_ZN34_INTERNAL_3ea0d62d_4_k_cu_478f80374cuda3std3__45__cpo4rendE,@object
	.size		_ZN34_INTERNAL_3ea0d62d_4_k_cu_478f80374cuda3std3__45__cpo4rendE,(_ZN34_INTERNAL_3ea0d62d_4_k_cu_478f80374cuda3std6ranges3__45__cpo9iter_swapE - _ZN34_INTERNAL_3ea0d62d_4_k_cu_478f80374cuda3std3__45__cpo4rendE)
_ZN34_INTERNAL_3ea0d62d_4_k_cu_478f80374cuda3std3__45__cpo4rendE:
	.zero		1
	.type		_ZN34_INTERNAL_3ea0d62d_4_k_cu_478f80374cuda3std6ranges3__45__cpo9iter_swapE,@object
	.size		_ZN34_INTERNAL_3ea0d62d_4_k_cu_478f80374cuda3std6ranges3__45__cpo9iter_swapE,(_ZN34_INTERNAL_3ea0d62d_4_k_cu_478f80374cuda3std3__48unexpectE - _ZN34_INTERNAL_3ea0d62d_4_k_cu_478f80374cuda3std6ranges3__45__cpo9iter_swapE)
_ZN34_INTERNAL_3ea0d62d_4_k_cu_478f80374cuda3std6ranges3__45__cpo9iter_swapE:
	.zero		1
	.type		_ZN34_INTERNAL_3ea0d62d_4_k_cu_478f80374cuda3std3__48unexpectE,@object
	.size		_ZN34_INTERNAL_3ea0d62d_4_k_cu_478f80374cuda3std3__48unexpectE,(_ZN34_INTERNAL_3ea0d62d_4_k_cu_478f80376thrust24THRUST_300001_SM_1000_NS6system6detail10sequential3seqE - _ZN34_INTERNAL_3ea0d62d_4_k_cu_478f80374cuda3std3__48unexpectE)
_ZN34_INTERNAL_3ea0d62d_4_k_cu_478f80374cuda3std3__48unexpectE:
	.zero		1
	.type		_ZN34_INTERNAL_3ea0d62d_4_k_cu_478f80376thrust24THRUST_300001_SM_1000_NS6system6detail10sequential3seqE,@object
	.size		_ZN34_INTERNAL_3ea0d62d_4_k_cu_478f80376thrust24THRUST_300001_SM_1000_NS6system6detail10sequential3seqE,(.L_29 - _ZN34_INTERNAL_3ea0d62d_4_k_cu_478f80376thrust24THRUST_300001_SM_1000_NS6system6detail10sequential3seqE)
_ZN34_INTERNAL_3ea0d62d_4_k_cu_478f80376thrust24THRUST_300001_SM_1000_NS6system6detail10sequential3seqE:
	.zero		1
.L_29:


//--------------------- .nv.constant0._ZN3cub18CUB_300001_SM_10006detail11EmptyKernelIvEEvv --------------------------
	.section	.nv.constant0._ZN3cub18CUB_300001_SM_10006detail11EmptyKernelIvEEvv,"a",@progbits
	.sectionflags	@""
	.align	4
.nv.constant0._ZN3cub18CUB_300001_SM_10006detail11EmptyKernelIvEEvv:
	.zero		896


//--------------------- .nv.constant0._Z18segmentedPrefixSumPKiPiS1_i --------------------------
	.section	.nv.constant0._Z18segmentedPrefixSumPKiPiS1_i,"a",@progbits
	.sectionflags	@""
	.align	4
.nv.constant0._Z18segmentedPrefixSumPKiPiS1_i:
	.zero		924


//--------------------- SYMBOLS --------------------------

	.type		.nv.reservedSmem.offset0,@object
	.size		.nv.reservedSmem.offset0,0x4
